//
// Generated by NVIDIA NVVM Compiler
//
// Compiler Build ID: CL-36424714
// Cuda compilation tools, release 13.0, V13.0.88
// Based on NVVM 20.0.0
//

.version 9.0
.target sm_100
.address_size 64

	// .globl	_Z3AddiiPfS_S_

.visible .entry _Z3AddiiPfS_S_(
	.param .u32 _Z3AddiiPfS_S__param_0,
	.param .u32 _Z3AddiiPfS_S__param_1,
	.param .u64 .ptr .align 1 _Z3AddiiPfS_S__param_2,
	.param .u64 .ptr .align 1 _Z3AddiiPfS_S__param_3,
	.param .u64 .ptr .align 1 _Z3AddiiPfS_S__param_4
)
{
	.reg .pred 	%p<3>;
	.reg .b32 	%r<13>;
	.reg .b32 	%f<4>;
	.reg .b64 	%rd<11>;

	ld.param.u32 	%r6, [_Z3AddiiPfS_S__param_0];
	ld.param.u32 	%r7, [_Z3AddiiPfS_S__param_1];
	ld.param.u64 	%rd4, [_Z3AddiiPfS_S__param_2];
	ld.param.u64 	%rd5, [_Z3AddiiPfS_S__param_3];
	ld.param.u64 	%rd6, [_Z3AddiiPfS_S__param_4];
	mov.u32 	%r8, %ctaid.x;
	mov.u32 	%r1, %ntid.x;
	mov.u32 	%r9, %tid.x;
	mad.lo.s32 	%r10, %r8, %r1, %r9;
	add.s32 	%r12, %r10, %r7;
	setp.ge.s32 	%p1, %r12, %r6;
	@%p1 bra 	$L__BB0_3;
	mov.u32 	%r11, %nctaid.x;
	mul.lo.s32 	%r3, %r1, %r11;
	cvta.to.global.u64 	%rd1, %rd4;
	cvta.to.global.u64 	%rd2, %rd5;
	cvta.to.global.u64 	%rd3, %rd6;
$L__BB0_2:
	mul.wide.s32 	%rd7, %r12, 4;
	add.s64 	%rd8, %rd1, %rd7;
	ld.global.f32 	%f1, [%rd8];
	add.s64 	%rd9, %rd2, %rd7;
	ld.global.f32 	%f2, [%rd9];
	add.f32 	%f3, %f1, %f2;
	add.s64 	%rd10, %rd3, %rd7;
	st.global.f32 	[%rd10], %f3;
	add.s32 	%r12, %r12, %r3;
	setp.lt.s32 	%p2, %r12, %r6;
	@%p2 bra 	$L__BB0_2;
$L__BB0_3:
	ret;

}


// ===== COMPILED SASS (sm_100) =====

	.target	sm_100

	.elftype	@"ET_EXEC"


//--------------------- .note.nv.tkinfo           --------------------------
	.section	.note.nv.tkinfo,"",@"SHT_NOTE"
	.sectionflags	@"SHF_NOTE_NV_TKINFO"
	.tkinfo
        /*0018*/ 	.word	0x00000002
        /*0030*/ 	.string	""
        /*0030*/ 	.string	"ptxas"
        /*0030*/ 	.string	"Cuda compilation tools, release 13.0, V13.0.88"
        /*0030*/ 	.string	"Build cuda_13.0.r13.0/compiler.36424714_0"
        /*0030*/ 	.string	"-arch sm_100 -m 64 "



//--------------------- .note.nv.cuinfo           --------------------------
	.section	.note.nv.cuinfo,"",@"SHT_NOTE"
	.sectionflags	@"SHF_NOTE_NV_CUINFO"
        /*0018*/ 	.short	0x0002
        /*001a*/ 	.short	0x0064
        /*001c*/ 	.short	0x0082
	.zero		2


//--------------------- .nv.info                  --------------------------
	.section	.nv.info,"",@"SHT_CUDA_INFO"
	.align	4


	//----- nvinfo : EIATTR_REGCOUNT
	.align		4
        /*0000*/ 	.byte	0x04, 0x2f
        /*0002*/ 	.short	(.L_1 - .L_0)
	.align		4
.L_0:
        /*0004*/ 	.word	index@(_Z3AddiiPfS_S_)
        /*0008*/ 	.word	0x00000014


	//----- nvinfo : EIATTR_FRAME_SIZE
	.align		4
.L_1:
        /*000c*/ 	.byte	0x04, 0x11
        /*000e*/ 	.short	(.L_3 - .L_2)
	.align		4
.L_2:
        /*0010*/ 	.word	index@(_Z3AddiiPfS_S_)
        /*0014*/ 	.word	0x00000000


	//----- nvinfo : EIATTR_MIN_STACK_SIZE
	.align		4
.L_3:
        /*0018*/ 	.byte	0x04, 0x12
        /*001a*/ 	.short	(.L_5 - .L_4)
	.align		4
.L_4:
        /*001c*/ 	.word	index@(_Z3AddiiPfS_S_)
        /*0020*/ 	.word	0x00000000
.L_5:


//--------------------- .nv.compat                --------------------------
	.section	.nv.compat,"",@"SHT_CUDA_COMPAT_INFO"
	.align	4
        /*0000*/ 	.byte	0x02, 0x09, 0x00, 0x00, 0x02, 0x02, 0x01, 0x00, 0x02, 0x05, 0x05, 0x00, 0x03, 0x07, 0x01, 0x01
        /*0010*/ 	.byte	0x02, 0x03, 0x00, 0x00, 0x02, 0x06, 0x01, 0x00, 0x04, 0x0b, 0x08, 0x00, 0x09, 0x00, 0x00, 0x00
        /*0020*/ 	.byte	0x00, 0x00, 0x00, 0x00


//--------------------- .nv.info._Z3AddiiPfS_S_   --------------------------
	.section	.nv.info._Z3AddiiPfS_S_,"",@"SHT_CUDA_INFO"
	.sectionflags	@""
	.align	4


	//----- nvinfo : EIATTR_CUDA_API_VERSION
	.align		4
        /*0000*/ 	.byte	0x04, 0x37
        /*0002*/ 	.short	(.L_7 - .L_6)
.L_6:
        /*0004*/ 	.word	0x00000082


	//----- nvinfo : EIATTR_KPARAM_INFO
	.align		4
.L_7:
        /*0008*/ 	.byte	0x04, 0x17
        /*000a*/ 	.short	(.L_9 - .L_8)
.L_8:
        /*000c*/ 	.word	0x00000000
        /*0010*/ 	.short	0x0004
        /*0012*/ 	.short	0x0018
        /*0014*/ 	.byte	0x00, 0xf5, 0x21, 0x00


	//----- nvinfo : EIATTR_KPARAM_INFO
	.align		4
.L_9:
        /*0018*/ 	.byte	0x04, 0x17
        /*001a*/ 	.short	(.L_11 - .L_10)
.L_10:
        /*001c*/ 	.word	0x00000000
        /*0020*/ 	.short	0x0003
        /*0022*/ 	.short	0x0010
        /*0024*/ 	.byte	0x00, 0xf5, 0x21, 0x00


	//----- nvinfo : EIATTR_KPARAM_INFO
	.align		4
.L_11:
        /*0028*/ 	.byte	0x04, 0x17
        /*002a*/ 	.short	(.L_13 - .L_12)
.L_12:
        /*002c*/ 	.word	0x00000000
        /*0030*/ 	.short	0x0002
        /*0032*/ 	.short	0x0008
        /*0034*/ 	.byte	0x00, 0xf5, 0x21, 0x00


	//----- nvinfo : EIATTR_KPARAM_INFO
	.align		4
.L_13:
        /*0038*/ 	.byte	0x04, 0x17
        /*003a*/ 	.short	(.L_15 - .L_14)
.L_14:
        /*003c*/ 	.word	0x00000000
        /*0040*/ 	.short	0x0001
        /*0042*/ 	.short	0x0004
        /*0044*/ 	.byte	0x00, 0xf0, 0x11, 0x00


	//----- nvinfo : EIATTR_KPARAM_INFO
	.align		4
.L_15:
        /*0048*/ 	.byte	0x04, 0x17
        /*004a*/ 	.short	(.L_17 - .L_16)
.L_16:
        /*004c*/ 	.word	0x00000000
        /*0050*/ 	.short	0x0000
        /*0052*/ 	.short	0x0000
        /*0054*/ 	.byte	0x00, 0xf0, 0x11, 0x00


	//----- nvinfo : EIATTR_SPARSE_MMA_MASK
	.align		4
.L_17:
        /*0058*/ 	.byte	0x03, 0x50
        /*005a*/ 	.short	0x0000


	//----- nvinfo : EIATTR_MAXREG_COUNT
	.align		4
        /*005c*/ 	.byte	0x03, 0x1b
        /*005e*/ 	.short	0x00ff


	//----- nvinfo : EIATTR_MERCURY_ISA_VERSION
	.align		4
        /*0060*/ 	.byte	0x03, 0x5f
        /*0062*/ 	.short	0x0101


	//----- nvinfo : EIATTR_VRC_CTA_INIT_COUNT
	.align		4
        /*0064*/ 	.byte	0x02, 0x4a
	.zero		1
	.zero		1


	//----- nvinfo : EIATTR_EXIT_INSTR_OFFSETS
	.align		4
        /*0068*/ 	.byte	0x04, 0x1c
        /*006a*/ 	.short	(.L_19 - .L_18)


	//   ....[0]....
.L_18:
        /*006c*/ 	.word	0x00000080


	//   ....[1]....
        /*0070*/ 	.word	0x00000190


	//----- nvinfo : EIATTR_CRS_STACK_SIZE
	.align		4
.L_19:
        /*0074*/ 	.byte	0x04, 0x1e
        /*0076*/ 	.short	(.L_21 - .L_20)
.L_20:
        /*0078*/ 	.word	0x00000000


	//----- nvinfo : EIATTR_CBANK_PARAM_SIZE
	.align		4
.L_21:
        /*007c*/ 	.byte	0x03, 0x19
        /*007e*/ 	.short	0x0020


	//----- nvinfo : EIATTR_PARAM_CBANK
	.align		4
        /*0080*/ 	.byte	0x04, 0x0a
        /*0082*/ 	.short	(.L_23 - .L_22)
	.align		4
.L_22:
        /*0084*/ 	.word	index@(.nv.constant0._Z3AddiiPfS_S_)
        /*0088*/ 	.short	0x0380
        /*008a*/ 	.short	0x0020


	//----- nvinfo : EIATTR_SW_WAR
	.align		4
.L_23:
        /*008c*/ 	.byte	0x04, 0x36
        /*008e*/ 	.short	(.L_25 - .L_24)
.L_24:
        /*0090*/ 	.word	0x00000008
.L_25:


//--------------------- .nv.callgraph             --------------------------
	.section	.nv.callgraph,"",@"SHT_CUDA_CALLGRAPH"
	.align	4
	.sectionentsize	8
	.align		4
        /*0000*/ 	.word	0x00000000
	.align		4
        /*0004*/ 	.word	0xffffffff
	.align		4
        /*0008*/ 	.word	0x00000000
	.align		4
        /*000c*/ 	.word	0xfffffffe
	.align		4
        /*0010*/ 	.word	0x00000000
	.align		4
        /*0014*/ 	.word	0xfffffffd
	.align		4
        /*0018*/ 	.word	0x00000000
	.align		4
        /*001c*/ 	.word	0xfffffffc


//--------------------- .text._Z3AddiiPfS_S_      --------------------------
	.section	.text._Z3AddiiPfS_S_,"ax",@progbits
	.align	128
        .global         _Z3AddiiPfS_S_
        .type           _Z3AddiiPfS_S_,@function
        .size           _Z3AddiiPfS_S_,(.L_x_2 - _Z3AddiiPfS_S_)
        .other          _Z3AddiiPfS_S_,@"STO_CUDA_ENTRY STV_DEFAULT"
_Z3AddiiPfS_S_:
.text._Z3AddiiPfS_S_:
[----:B------:R-:W-:Y:S01]  /*0000*/  LDC R1, c[0x0][0x37c] ;  /* 0x0000df00ff017b82 */ /* 0x000fe20000000800 */
[----:B------:R-:W0:Y:S07]  /*0010*/  S2R R0, SR_TID.X ;  /* 0x0000000000007919 */ /* 0x000e2e0000002100 */
[----:B------:R-:W0:Y:S01]  /*0020*/  S2UR UR4, SR_CTAID.X ;  /* 0x00000000000479c3 */ /* 0x000e220000002500 */
[----:B------:R-:W1:Y:S07]  /*0030*/  LDCU.64 UR8, c[0x0][0x380] ;  /* 0x00007000ff0877ac */ /* 0x000e6e0008000a00 */
[----:B------:R-:W0:Y:S02]  /*0040*/  LDC R15, c[0x0][0x360] ;  /* 0x0000d800ff0f7b82 */ /* 0x000e240000000800 */
[----:B0-----:R-:W-:-:S05]  /*0050*/  IMAD R0, R15, UR4, R0 ;  /* 0x000000040f007c24 */ /* 0x001fca000f8e0200 */
[----:B-1----:R-:W-:-:S04]  /*0060*/  IADD3 R0, PT, PT, R0, UR9, RZ ;  /* 0x0000000900007c10 */ /* 0x002fc8000fffe0ff */
[----:B------:R-:W-:-:S13]  /*0070*/  ISETP.GE.AND P0, PT, R0, UR8, PT ;  /* 0x0000000800007c0c */ /* 0x000fda000bf06270 */
[----:B------:R-:W-:Y:S05]  /*0080*/  @P0 EXIT ;  /* 0x000000000000094d */ /* 0x000fea0003800000 */
[----:B------:R-:W0:Y:S01]  /*0090*/  LDC.64 R8, c[0x0][0x388] ;  /* 0x0000e200ff087b82 */ /* 0x000e220000000a00 */
[----:B------:R-:W1:Y:S01]  /*00a0*/  LDCU UR4, c[0x0][0x370] ;  /* 0x00006e00ff0477ac */ /* 0x000e620008000800 */
[----:B------:R-:W2:Y:S06]  /*00b0*/  LDCU.64 UR6, c[0x0][0x358] ;  /* 0x00006b00ff0677ac */ /* 0x000eac0008000a00 */
[----:B------:R-:W3:Y:S08]  /*00c0*/  LDC.64 R10, c[0x0][0x390] ;  /* 0x0000e400ff0a7b82 */ /* 0x000ef00000000a00 */
[----:B------:R-:W4:Y:S01]  /*00d0*/  LDC.64 R12, c[0x0][0x398] ;  /* 0x0000e600ff0c7b82 */ /* 0x000f220000000a00 */
[----:B-1----:R-:W-:-:S07]  /*00e0*/  IMAD R15, R15, UR4, RZ ;  /* 0x000000040f0f7c24 */ /* 0x002fce000f8e02ff */
.L_x_0:
[----:B0-----:R-:W-:-:S04]  /*00f0*/  IMAD.WIDE R2, R0, 0x4, R8 ;  /* 0x0000000400027825 */ /* 0x001fc800078e0208 */
[C---:B---3--:R-:W-:Y:S02]  /*0100*/  IMAD.WIDE R4, R0.reuse, 0x4, R10 ;  /* 0x0000000400047825 */ /* 0x048fe400078e020a */
[----:B--2---:R-:W2:Y:S04]  /*0110*/  LDG.E R2, desc[UR6][R2.64] ;  /* 0x0000000602027981 */ /* 0x004ea8000c1e1900 */
[----:B------:R-:W2:Y:S01]  /*0120*/  LDG.E R5, desc[UR6][R4.64] ;  /* 0x0000000604057981 */ /* 0x000ea2000c1e1900 */
[----:B-1--4-:R-:W-:Y:S01]  /*0130*/  IMAD.WIDE R6, R0, 0x4, R12 ;  /* 0x0000000400067825 */ /* 0x012fe200078e020c */
[----:B------:R-:W-:-:S04]  /*0140*/  IADD3 R0, PT, PT, R15, R0, RZ ;  /* 0x000000000f007210 */ /* 0x000fc80007ffe0ff */
[----:B------:R-:W-:Y:S01]  /*0150*/  ISETP.GE.AND P0, PT, R0, UR8, PT ;  /* 0x0000000800007c0c */ /* 0x000fe2000bf06270 */
[----:B--2---:R-:W-:-:S05]  /*0160*/  FADD R17, R2, R5 ;  /* 0x0000000502117221 */ /* 0x004fca0000000000 */
[----:B------:R1:W-:Y:S07]  /*0170*/  STG.E desc[UR6][R6.64], R17 ;  /* 0x0000001106007986 */ /* 0x0003ee000c101906 */
[----:B------:R-:W-:Y:S05]  /*0180*/  @!P0 BRA `(.L_x_0) ;  /* 0xfffffffc00d88947 */ /* 0x000fea000383ffff */
[----:B------:R-:W-:Y:S05]  /*0190*/  EXIT ;  /* 0x000000000000794d */ /* 0x000fea0003800000 */
.L_x_1:
[----:B------:R-:W-:-:S00]  /*01a0*/  BRA `(.L_x_1) ;  /* 0xfffffffc00fc7947 */ /* 0x000fc0000383ffff */
[----:B------:R-:W-:-:S00]  /*01b0*/  NOP ;  /* 0x0000000000007918 */ /* 0x000fc00000000000 */
        /* <DEDUP_REMOVED lines=12> */
.L_x_2:


//--------------------- .nv.shared.reserved.0     --------------------------
	.section	.nv.shared.reserved.0,"aw",@nobits
	.weak		__nv_reservedSMEM_offset_0_alias
	.size		__nv_reservedSMEM_offset_0_alias, 0, 64
	.other		__nv_reservedSMEM_offset_0_alias,@"STO_CUDA_RESERVED_SHARED STV_DEFAULT"
__nv_reservedSMEM_offset_0_alias:
	.zero		0
	.zero		64


//--------------------- .nv.constant0._Z3AddiiPfS_S_ --------------------------
	.section	.nv.constant0._Z3AddiiPfS_S_,"a",@progbits
	.sectionflags	@""
	.align	4
.nv.constant0._Z3AddiiPfS_S_:
	.zero		928


//--------------------- SYMBOLS --------------------------

	.type		.nv.reservedSmem.offset0,@object
	.size		.nv.reservedSmem.offset0,0x4
